	.headerflags	@"EF_CUDA_TEXMODE_UNIFIED EF_CUDA_64BIT_ADDRESS EF_CUDA_ACCELERATORS EF_CUDA_SM90 EF_CUDA_VIRTUAL_SM(EF_CUDA_SM90)"
	.elftype	@"ET_EXEC"


//--------------------- .nv.info                  --------------------------
	.section	.nv.info,"",@"SHT_CUDA_INFO"
	.align	4


	//----- nvinfo : EIATTR_REGCOUNT
	.align		4
        /*0000*/ 	.byte	0x04, 0x2f
        /*0002*/ 	.short	(.L_3 - .L_2)
	.align		4
.L_2:
        /*0004*/ 	.word	index@(triton_poi_fused__native_batch_norm_legit_no_training_add_relu_24)
        /*0008*/ 	.word	0x00000013


	//----- nvinfo : EIATTR_MIN_STACK_SIZE
	.align		4
.L_3:
        /*000c*/ 	.byte	0x04, 0x12
        /*000e*/ 	.short	(.L_5 - .L_4)
	.align		4
.L_4:
        /*0010*/ 	.word	index@(triton_poi_fused__native_batch_norm_legit_no_training_add_relu_24)
        /*0014*/ 	.word	0x00000000


	//----- nvinfo : EIATTR_FRAME_SIZE
	.align		4
.L_5:
        /*0018*/ 	.byte	0x04, 0x11
        /*001a*/ 	.short	(.L_7 - .L_6)
	.align		4
.L_6:
        /*001c*/ 	.word	index@(triton_poi_fused__native_batch_norm_legit_no_training_add_relu_24)
        /*0020*/ 	.word	0x00000000


	//----- nvinfo : EIATTR_MIN_STACK_SIZE
	.align		4
.L_7:
        /*0024*/ 	.byte	0x04, 0x12
        /*0026*/ 	.short	(.L_9 - .L_8)
	.align		4
.L_8:
        /*0028*/ 	.word	index@(triton_poi_fused__native_batch_norm_legit_no_training_add_relu_24)
        /*002c*/ 	.word	0x00000000
.L_9:


//--------------------- .nv.info.triton_poi_fused__native_batch_norm_legit_no_training_add_relu_24 --------------------------
	.section	.nv.info.triton_poi_fused__native_batch_norm_legit_no_training_add_relu_24,"",@"SHT_CUDA_INFO"
	.sectionflags	@""
	.align	4


	//----- nvinfo : EIATTR_CUDA_API_VERSION
	.align		4
        /*0000*/ 	.byte	0x04, 0x37
        /*0002*/ 	.short	(.L_11 - .L_10)
.L_10:
        /*0004*/ 	.word	0x0000007c


	//----- nvinfo : EIATTR_KPARAM_INFO
	.align		4
.L_11:
        /*0008*/ 	.byte	0x04, 0x17
        /*000a*/ 	.short	(.L_13 - .L_12)
.L_12:
        /*000c*/ 	.word	0x00000000
        /*0010*/ 	.short	0x0007
        /*0012*/ 	.short	0x0038
        /*0014*/ 	.byte	0x00, 0xf0, 0x11, 0x00


	//----- nvinfo : EIATTR_KPARAM_INFO
	.align		4
.L_13:
        /*0018*/ 	.byte	0x04, 0x17
        /*001a*/ 	.short	(.L_15 - .L_14)
.L_14:
        /*001c*/ 	.word	0x00000000
        /*0020*/ 	.short	0x0006
        /*0022*/ 	.short	0x0030
        /*0024*/ 	.byte	0x00, 0xf4, 0x21, 0x00


	//----- nvinfo : EIATTR_KPARAM_INFO
	.align		4
.L_15:
        /*0028*/ 	.byte	0x04, 0x17
        /*002a*/ 	.short	(.L_17 - .L_16)
.L_16:
        /*002c*/ 	.word	0x00000000
        /*0030*/ 	.short	0x0005
        /*0032*/ 	.short	0x0028
        /*0034*/ 	.byte	0x00, 0xf4, 0x21, 0x00


	//----- nvinfo : EIATTR_KPARAM_INFO
	.align		4
.L_17:
        /*0038*/ 	.byte	0x04, 0x17
        /*003a*/ 	.short	(.L_19 - .L_18)
.L_18:
        /*003c*/ 	.word	0x00000000
        /*0040*/ 	.short	0x0004
        /*0042*/ 	.short	0x0020
        /*0044*/ 	.byte	0x00, 0xf4, 0x21, 0x00


	//----- nvinfo : EIATTR_KPARAM_INFO
	.align		4
.L_19:
        /*0048*/ 	.byte	0x04, 0x17
        /*004a*/ 	.short	(.L_21 - .L_20)
.L_20:
        /*004c*/ 	.word	0x00000000
        /*0050*/ 	.short	0x0003
        /*0052*/ 	.short	0x0018
        /*0054*/ 	.byte	0x00, 0xf4, 0x21, 0x00


	//----- nvinfo : EIATTR_KPARAM_INFO
	.align		4
.L_21:
        /*0058*/ 	.byte	0x04, 0x17
        /*005a*/ 	.short	(.L_23 - .L_22)
.L_22:
        /*005c*/ 	.word	0x00000000
        /*0060*/ 	.short	0x0002
        /*0062*/ 	.short	0x0010
        /*0064*/ 	.byte	0x00, 0xf4, 0x21, 0x00


	//----- nvinfo : EIATTR_KPARAM_INFO
	.align		4
.L_23:
        /*0068*/ 	.byte	0x04, 0x17
        /*006a*/ 	.short	(.L_25 - .L_24)
.L_24:
        /*006c*/ 	.word	0x00000000
        /*0070*/ 	.short	0x0001
        /*0072*/ 	.short	0x0008
        /*0074*/ 	.byte	0x00, 0xf4, 0x21, 0x00


	//----- nvinfo : EIATTR_KPARAM_INFO
	.align		4
.L_25:
        /*0078*/ 	.byte	0x04, 0x17
        /*007a*/ 	.short	(.L_27 - .L_26)
.L_26:
        /*007c*/ 	.word	0x00000000
        /*0080*/ 	.short	0x0000
        /*0082*/ 	.short	0x0000
        /*0084*/ 	.byte	0x00, 0xf4, 0x21, 0x00


	//----- nvinfo : EIATTR_SPARSE_MMA_MASK
	.align		4
.L_27:
        /*0088*/ 	.byte	0x03, 0x50
        /*008a*/ 	.short	0x0000


	//----- nvinfo : EIATTR_MAXREG_COUNT
	.align		4
        /*008c*/ 	.byte	0x03, 0x1b
        /*008e*/ 	.short	0x00ff


	//----- nvinfo : EIATTR_EXIT_INSTR_OFFSETS
	.align		4
        /*0090*/ 	.byte	0x04, 0x1c
        /*0092*/ 	.short	(.L_29 - .L_28)


	//   ....[0]....
.L_28:
        /*0094*/ 	.word	0x00000310


	//----- nvinfo : EIATTR_REQNTID
	.align		4
.L_29:
        /*0098*/ 	.byte	0x04, 0x10
        /*009a*/ 	.short	(.L_31 - .L_30)
.L_30:
        /*009c*/ 	.word	0x00000080
        /*00a0*/ 	.word	0x00000001
        /*00a4*/ 	.word	0x00000001


	//----- nvinfo : EIATTR_CBANK_PARAM_SIZE
	.align		4
.L_31:
        /*00a8*/ 	.byte	0x03, 0x19
        /*00aa*/ 	.short	0x003c


	//----- nvinfo : EIATTR_PARAM_CBANK
	.align		4
        /*00ac*/ 	.byte	0x04, 0x0a
        /*00ae*/ 	.short	(.L_33 - .L_32)
	.align		4
.L_32:
        /*00b0*/ 	.word	index@(.nv.constant0.triton_poi_fused__native_batch_norm_legit_no_training_add_relu_24)
        /*00b4*/ 	.short	0x0210
        /*00b6*/ 	.short	0x003c


	//----- nvinfo : EIATTR_SW_WAR
	.align		4
.L_33:
        /*00b8*/ 	.byte	0x04, 0x36
        /*00ba*/ 	.short	(.L_35 - .L_34)
.L_34:
        /*00bc*/ 	.word	0x00000008
.L_35:


//--------------------- .nv.callgraph             --------------------------
	.section	.nv.callgraph,"",@"SHT_CUDA_CALLGRAPH"
	.align	4
	.sectionentsize	8
	.align		4
        /*0000*/ 	.word	0x00000000
	.align		4
        /*0004*/ 	.word	0xffffffff
	.align		4
        /*0008*/ 	.word	0x00000000
	.align		4
        /*000c*/ 	.word	0xfffffffe
	.align		4
        /*0010*/ 	.word	0x00000000
	.align		4
        /*0014*/ 	.word	0xfffffffd
	.align		4
        /*0018*/ 	.word	0x00000000
	.align		4
        /*001c*/ 	.word	0xfffffffc


//--------------------- .nv.constant4             --------------------------
	.section	.nv.constant4,"a",@progbits
	.align	8
	.align		8
.nv.constant4:
        /*0000*/ 	.dword	_$_str
	.align		8
        /*0008*/ 	.dword	_$_str_$_2


//--------------------- .text.triton_poi_fused__native_batch_norm_legit_no_training_add_relu_24 --------------------------
	.section	.text.triton_poi_fused__native_batch_norm_legit_no_training_add_relu_24,"ax",@progbits
	.align	128
        .global         triton_poi_fused__native_batch_norm_legit_no_training_add_relu_24
        .type           triton_poi_fused__native_batch_norm_legit_no_training_add_relu_24,@function
        .size           triton_poi_fused__native_batch_norm_legit_no_training_add_relu_24,(.L_x_1 - triton_poi_fused__native_batch_norm_legit_no_training_add_relu_24)
        .other          triton_poi_fused__native_batch_norm_legit_no_training_add_relu_24,@"STO_CUDA_ENTRY STV_DEFAULT"
triton_poi_fused__native_batch_norm_legit_no_training_add_relu_24:
.text.triton_poi_fused__native_batch_norm_legit_no_training_add_relu_24:
[----:B------:R-:W-:Y:S01]  /*0000*/  LDC R1, c[0x0][0x28] ;  /* 0x00000a00ff017b82 */ /* 0x000fe20000000800 */
[----:B------:R-:W1:Y:S07]  /*0010*/  S2R R0, SR_TID.X ;  /* 0x0000000000007919 */ /* 0x000e6e0000002100 */
[----:B------:R-:W2:Y:S01]  /*0020*/  LDC.64 R8, c[0x0][0x220] ;  /* 0x00008800ff087b82 */ /* 0x000ea20000000a00 */
[----:B------:R-:W-:Y:S01]  /*0030*/  ULDC.64 UR4, c[0x0][0x208] ;  /* 0x0000820000047ab9 */ /* 0x000fe20000000a00 */
[----:B------:R-:W3:Y:S06]  /*0040*/  S2R R3, SR_CTAID.X ;  /* 0x0000000000037919 */ /* 0x000eec0000002500 */
[----:B------:R-:W4:Y:S08]  /*0050*/  LDC.64 R6, c[0x0][0x218] ;  /* 0x00008600ff067b82 */ /* 0x000f300000000a00 */
[----:B------:R-:W5:Y:S08]  /*0060*/  LDC.64 R4, c[0x0][0x210] ;  /* 0x00008400ff047b82 */ /* 0x000f700000000a00 */
[----:B------:R-:W5:Y:S01]  /*0070*/  LDC.64 R10, c[0x0][0x228] ;  /* 0x00008a00ff0a7b82 */ /* 0x000f620000000a00 */
[----:B-1----:R-:W-:-:S07]  /*0080*/  LOP3.LUT R0, R0, 0x7f, RZ, 0xc0, !PT ;  /* 0x0000007f00007812 */ /* 0x002fce00078ec0ff */
[----:B------:R-:W1:Y:S01]  /*0090*/  LDC.64 R12, c[0x0][0x230] ;  /* 0x00008c00ff0c7b82 */ /* 0x000e620000000a00 */
[----:B---3--:R-:W-:Y:S02]  /*00a0*/  SHF.R.S32.HI R2, RZ, 0x18, R3 ;  /* 0x00000018ff027819 */ /* 0x008fe40000011403 */
[----:B------:R-:W-:Y:S02]  /*00b0*/  LEA R0, R3, R0, 0x7 ;  /* 0x0000000003007211 */ /* 0x000fe400078e38ff */
[----:B------:R-:W-:-:S04]  /*00c0*/  SGXT R3, R2, 0x1 ;  /* 0x000000010203781a */ /* 0x000fc80000000200 */
[----:B------:R-:W-:-:S04]  /*00d0*/  LEA.HI R3, R3, R0, RZ, 0xb ;  /* 0x0000000003037211 */ /* 0x000fc800078f58ff */
[----:B------:R-:W-:-:S04]  /*00e0*/  LOP3.LUT R3, R3, 0xfffff800, RZ, 0xc0, !PT ;  /* 0xfffff80003037812 */ /* 0x000fc800078ec0ff */
[----:B------:R-:W-:Y:S02]  /*00f0*/  IADD3 R15, R0, -R3, RZ ;  /* 0x80000003000f7210 */ /* 0x000fe40007ffe0ff */
[----:B------:R-:W3:Y:S03]  /*0100*/  LDC.64 R2, c[0x0][0x238] ;  /* 0x00008e00ff027b82 */ /* 0x000ee60000000a00 */
[----:B--2---:R-:W-:-:S05]  /*0110*/  IMAD.WIDE R8, R15, 0x4, R8 ;  /* 0x000000040f087825 */ /* 0x004fca00078e0208 */
[----:B------:R1:W2:Y:S01]  /*0120*/  LDG.E.EL R16, desc[UR4][R8.64] ;  /* 0x0000000408107981 */ /* 0x0002a2000c2e1900 */
[----:B----4-:R-:W-:-:S04]  /*0130*/  IMAD.WIDE R6, R15, 0x4, R6 ;  /* 0x000000040f067825 */ /* 0x010fc800078e0206 */
[C---:B-----5:R-:W-:Y:S02]  /*0140*/  IMAD.WIDE R4, R0.reuse, 0x4, R4 ;  /* 0x0000000400047825 */ /* 0x060fe400078e0204 */
[----:B------:R-:W4:Y:S02]  /*0150*/  LDG.E.EL R7, desc[UR4][R6.64] ;  /* 0x0000000406077981 */ /* 0x000f24000c2e1900 */
[C---:B0-----:R-:W-:Y:S02]  /*0160*/  IMAD.WIDE R10, R15.reuse, 0x4, R10 ;  /* 0x000000040f0a7825 */ /* 0x041fe400078e020a */
[----:B------:R0:W4:Y:S02]  /*0170*/  LDG.E R14, desc[UR4][R4.64] ;  /* 0x00000004040e7981 */ /* 0x000124000c1e1900 */
[----:B-1----:R-:W-:Y:S02]  /*0180*/  IMAD.WIDE R8, R15, 0x4, R12 ;  /* 0x000000040f087825 */ /* 0x002fe400078e020c */
[----:B------:R1:W5:Y:S02]  /*0190*/  LDG.E.EL R10, desc[UR4][R10.64] ;  /* 0x000000040a0a7981 */ /* 0x000364000c2e1900 */
[----:B---3--:R-:W-:-:S02]  /*01a0*/  IMAD.WIDE R2, R0, 0x4, R2 ;  /* 0x0000000400027825 */ /* 0x008fc400078e0202 */
[----:B------:R-:W5:Y:S01]  /*01b0*/  LDG.E.EL R9, desc[UR4][R8.64] ;  /* 0x0000000408097981 */ /* 0x000f62000c2e1900 */
[----:B0-----:R-:W0:Y:S03]  /*01c0*/  LDC.64 R4, c[0x0][0x240] ;  /* 0x00009000ff047b82 */ /* 0x001e260000000a00 */
[----:B------:R-:W3:Y:S01]  /*01d0*/  LDG.E R2, desc[UR4][R2.64] ;  /* 0x0000000402027981 */ /* 0x000ee2000c1e1900 */
[----:B-1----:R-:W-:Y:S01]  /*01e0*/  HFMA2.MMA R11, -RZ, RZ, 1.625, 0 ;  /* 0x3e800000ff0b7435 */ /* 0x002fe200000001ff */
[----:B--2---:R-:W-:-:S04]  /*01f0*/  FADD R16, R16, 9.9999997473787516356e-06 ;  /* 0x3727c5ac10107421 */ /* 0x004fc80000000000 */
[----:B------:R-:W1:Y:S02]  /*0200*/  MUFU.SQRT R12, R16 ;  /* 0x00000010000c7308 */ /* 0x000e640000002000 */
[C---:B-1----:R-:W-:Y:S02]  /*0210*/  FSETP.GT.AND P0, PT, R12.reuse, 8.50705917302346158658e+37, PT ;  /* 0x7e8000000c00780b */ /* 0x042fe40003f04000 */
[----:B------:R-:W-:-:S11]  /*0220*/  FSETP.GEU.AND P1, PT, R12, 1.175494350822287508e-38, PT ;  /* 0x008000000c00780b */ /* 0x000fd60003f2e000 */
[----:B------:R-:W-:-:S04]  /*0230*/  @P0 FMUL R12, R12, 0.25 ;  /* 0x3e8000000c0c0820 */ /* 0x000fc80000400000 */
[----:B------:R-:W-:-:S06]  /*0240*/  @!P1 FMUL R12, R12, 16777216 ;  /* 0x4b8000000c0c9820 */ /* 0x000fcc0000400000 */
[----:B------:R-:W1:Y:S01]  /*0250*/  MUFU.RCP R12, R12 ;  /* 0x0000000c000c7308 */ /* 0x000e620000001000 */
[----:B------:R-:W-:Y:S01]  /*0260*/  FSEL R11, R11, 1, P0 ;  /* 0x3f8000000b0b7808 */ /* 0x000fe20000000000 */
[----:B----4-:R-:W-:-:S04]  /*0270*/  FADD R7, R14, -R7 ;  /* 0x800000070e077221 */ /* 0x010fc80000000000 */
[----:B------:R-:W-:-:S04]  /*0280*/  @!P1 FMUL R11, R11, 16777216 ;  /* 0x4b8000000b0b9820 */ /* 0x000fc80000400000 */
[----:B-1----:R-:W-:-:S04]  /*0290*/  FMUL R6, R12, R11 ;  /* 0x0000000b0c067220 */ /* 0x002fc80000400000 */
[----:B------:R-:W-:-:S04]  /*02a0*/  FMUL R6, R7, R6 ;  /* 0x0000000607067220 */ /* 0x000fc80000400000 */
[----:B-----5:R-:W-:-:S04]  /*02b0*/  FFMA R9, R10, R6, R9 ;  /* 0x000000060a097223 */ /* 0x020fc80000000009 */
[----:B---3--:R-:W-:Y:S01]  /*02c0*/  FADD R6, R2, R9 ;  /* 0x0000000902067221 */ /* 0x008fe20000000000 */
[----:B------:R-:W-:Y:S01]  /*02d0*/  FSETP.GEU.AND P0, PT, R9, -R2, PT ;  /* 0x800000020900720b */ /* 0x000fe20003f0e000 */
[----:B0-----:R-:W-:-:S03]  /*02e0*/  IMAD.WIDE R2, R0, 0x4, R4 ;  /* 0x0000000400027825 */ /* 0x001fc600078e0204 */
[----:B------:R-:W-:-:S05]  /*02f0*/  FSEL R5, R6, RZ, P0 ;  /* 0x000000ff06057208 */ /* 0x000fca0000000000 */
[----:B------:R-:W-:Y:S01]  /*0300*/  STG.E desc[UR4][R2.64], R5 ;  /* 0x0000000502007986 */ /* 0x000fe2000c101904 */
[----:B------:R-:W-:Y:S05]  /*0310*/  EXIT ;  /* 0x000000000000794d */ /* 0x000fea0003800000 */
.L_x_0:
[----:B------:R-:W-:-:S00]  /*0320*/  BRA `(.L_x_0) ;  /* 0xfffffffc00fc7947 */ /* 0x000fc0000383ffff */
[----:B------:R-:W-:-:S00]  /*0330*/  NOP ;  /* 0x0000000000007918 */ /* 0x000fc00000000000 */
        /* <DEDUP_REMOVED lines=12> */
.L_x_1:


//--------------------- .nv.global.init           --------------------------
	.section	.nv.global.init,"aw",@progbits
.nv.global.init:
	.type		_$_str,@object
	.size		_$_str,(_$_str_$_2 - _$_str)
_$_str:
        /*0000*/ 	.byte	0x5f, 0x5f, 0x43, 0x55, 0x44, 0x41, 0x5f, 0x46, 0x54, 0x5a, 0x00
	.type		_$_str_$_2,@object
	.size		_$_str_$_2,(.L_1 - _$_str_$_2)
_$_str_$_2:
        /*000b*/ 	.byte	0x5f, 0x5f, 0x43, 0x55, 0x44, 0x41, 0x5f, 0x50, 0x52, 0x45, 0x43, 0x5f, 0x53, 0x51, 0x52, 0x54
        /*001b*/ 	.byte	0x00
.L_1:


//--------------------- .nv.constant0.triton_poi_fused__native_batch_norm_legit_no_training_add_relu_24 --------------------------
	.section	.nv.constant0.triton_poi_fused__native_batch_norm_legit_no_training_add_relu_24,"a",@progbits
	.sectionflags	@""
	.align	4
.nv.constant0.triton_poi_fused__native_batch_norm_legit_no_training_add_relu_24:
	.zero		588
